	.version 1.4
	.target sm_10, map_f64_to_f32
	// compiled with /usr/lib/nvidia-cuda-toolkit/lib//be
	// nvopencc 4.1 built on 2012-04-05

	//-----------------------------------------------------------
	// Compiling /tmp/tmpxft_00000acc_00000000-9_gradientbg.cpp3.i (/tmp/ccBI#.5muh0C)
	//-----------------------------------------------------------

	//-----------------------------------------------------------
	// Options:
	//-----------------------------------------------------------
	//  Target:ptx, ISA:sm_10, Endian:little, Pointer Size:32
	//  -O3	(Optimization level)
	//  -g0	(Debug level)
	//  -m2	(Report advisories)
	//-----------------------------------------------------------

	.file	1	"<command-line>"
	.file	2	"/tmp/tmpxft_00000acc_00000000-8_gradientbg.cudafe2.gpu"
	.file	3	"/home/mk20/Downloads/NVIDIA-OptiX-SDK-2.5.0-linux32/optix-examples/glass/gradientbg.cu"
	.file	4	"/home/mk20/Downloads/NVIDIA-OptiX-SDK-2.5.0-linux32/include/internal/optix_datatypes.h"
	.file	5	"/home/mk20/Downloads/NVIDIA-OptiX-SDK-2.5.0-linux32/include/internal/optix_defines.h"
	.file	6	"/gpfs/main/sys/shared/psfu/contrib/projects/gcc-4.6/4.6.3.i686/bin/../lib/gcc/i686-pc-linux-gnu/4.6.3/include/stddef.h"
	.file	7	"/usr/include/crt/device_runtime.h"
	.file	8	"/usr/include/host_defines.h"
	.file	9	"/usr/include/builtin_types.h"
	.file	10	"/usr/include/device_types.h"
	.file	11	"/usr/include/driver_types.h"
	.file	12	"/usr/include/surface_types.h"
	.file	13	"/usr/include/texture_types.h"
	.file	14	"/usr/include/vector_types.h"
	.file	15	"/usr/include/device_launch_parameters.h"
	.file	16	"/usr/include/crt/storage_class.h"
	.file	17	"/home/mk20/Downloads/NVIDIA-OptiX-SDK-2.5.0-linux32/include/internal/optix_internal.h"
	.file	18	"/home/mk20/Downloads/NVIDIA-OptiX-SDK-2.5.0-linux32/include/optix_device.h"
	.file	19	"/usr/include/common_functions.h"
	.file	20	"/usr/include/math_functions.h"
	.file	21	"/usr/include/math_constants.h"
	.file	22	"/usr/include/device_functions.h"
	.file	23	"/usr/include/sm_11_atomic_functions.h"
	.file	24	"/usr/include/sm_12_atomic_functions.h"
	.file	25	"/usr/include/sm_13_double_functions.h"
	.file	26	"/usr/include/sm_20_atomic_functions.h"
	.file	27	"/usr/include/sm_20_intrinsics.h"
	.file	28	"/usr/include/sm_30_intrinsics.h"
	.file	29	"/usr/include/surface_functions.h"
	.file	30	"/usr/include/texture_fetch_functions.h"
	.file	31	"/usr/include/math_functions_dbl_ptx1.h"

	.global .align 16 .b8 background_light[12];
	.global .align 16 .b8 background_dark[12];
	.global .align 16 .b8 up[12];
	.global .align 16 .b8 ray[36];
	.global .align 16 .b8 prd_radiance[20];

	.entry _Z4missv
	{
	.reg .f32 %f<25>;
	.loc	3	44	0
$LDWbegin__Z4missv:
	ld.global.v4.f32 	{%f1,%f2,%f3,_}, [up+0];
	ld.global.v2.f32 	{%f4,%f5}, [ray+16];
	.loc	3	49	0
	mul.f32 	%f6, %f2, %f4;
	ld.global.f32 	%f7, [ray+12];
	mad.f32 	%f8, %f7, %f1, %f6;
	mad.f32 	%f9, %f5, %f3, %f8;
	mov.f32 	%f10, 0f00000000;    	// 0
	max.f32 	%f11, %f9, %f10;
	ld.global.v4.f32 	{%f12,%f13,%f14,_}, [background_light+0];
	ld.global.v4.f32 	{%f15,%f16,%f17,_}, [background_dark+0];
	sub.f32 	%f18, %f15, %f12;
	mad.f32 	%f19, %f11, %f18, %f12;
	sub.f32 	%f20, %f16, %f13;
	mad.f32 	%f21, %f11, %f20, %f13;
	st.global.v2.f32 	[prd_radiance+0], {%f19,%f21};
	sub.f32 	%f22, %f17, %f14;
	mad.f32 	%f23, %f11, %f22, %f14;
	st.global.f32 	[prd_radiance+8], %f23;
	.loc	3	50	0
	exit;
$LDWend__Z4missv:
	} // _Z4missv
	.global .u32 _ZN21rti_internal_register20reg_bitness_detectorE;
	.global .u64 _ZN21rti_internal_register24reg_exception_64_detail0E;
	.global .u64 _ZN21rti_internal_register24reg_exception_64_detail1E;
	.global .u64 _ZN21rti_internal_register24reg_exception_64_detail2E;
	.global .u64 _ZN21rti_internal_register24reg_exception_64_detail3E;
	.global .u64 _ZN21rti_internal_register24reg_exception_64_detail4E;
	.global .u64 _ZN21rti_internal_register24reg_exception_64_detail5E;
	.global .u64 _ZN21rti_internal_register24reg_exception_64_detail6E;
	.global .u64 _ZN21rti_internal_register24reg_exception_64_detail7E;
	.global .u64 _ZN21rti_internal_register24reg_exception_64_detail8E;
	.global .u64 _ZN21rti_internal_register24reg_exception_64_detail9E;
	.global .u32 _ZN21rti_internal_register21reg_exception_detail0E;
	.global .u32 _ZN21rti_internal_register21reg_exception_detail1E;
	.global .u32 _ZN21rti_internal_register21reg_exception_detail2E;
	.global .u32 _ZN21rti_internal_register21reg_exception_detail3E;
	.global .u32 _ZN21rti_internal_register21reg_exception_detail4E;
	.global .u32 _ZN21rti_internal_register21reg_exception_detail5E;
	.global .u32 _ZN21rti_internal_register21reg_exception_detail6E;
	.global .u32 _ZN21rti_internal_register21reg_exception_detail7E;
	.global .u32 _ZN21rti_internal_register21reg_exception_detail8E;
	.global .u32 _ZN21rti_internal_register21reg_exception_detail9E;
	.global .u32 _ZN21rti_internal_register14reg_rayIndex_xE;
	.global .u32 _ZN21rti_internal_register14reg_rayIndex_yE;
	.global .u32 _ZN21rti_internal_register14reg_rayIndex_zE;
	.global .align 4 .b8 _ZN21rti_internal_typeinfo16background_lightE[8] = {82,97,121,0,12,0,0,0};
	.global .align 4 .b8 _ZN21rti_internal_typeinfo15background_darkE[8] = {82,97,121,0,12,0,0,0};
	.global .align 4 .b8 _ZN21rti_internal_typeinfo2upE[8] = {82,97,121,0,12,0,0,0};
	.global .align 4 .b8 _ZN21rti_internal_typeinfo3rayE[8] = {82,97,121,0,36,0,0,0};
	.global .align 4 .b8 _ZN21rti_internal_typeinfo12prd_radianceE[8] = {82,97,121,0,20,0,0,0};
	.global .align 1 .b8 _ZN21rti_internal_typename16background_lightE[7] = {0x66,0x6c,0x6f,0x61,0x74,0x33,0x0};
	.global .align 1 .b8 _ZN21rti_internal_typename15background_darkE[7] = {0x66,0x6c,0x6f,0x61,0x74,0x33,0x0};
	.global .align 1 .b8 _ZN21rti_internal_typename2upE[7] = {0x66,0x6c,0x6f,0x61,0x74,0x33,0x0};
	.global .align 1 .b8 _ZN21rti_internal_typename3rayE[11] = {0x6f,0x70,0x74,0x69,0x78,0x3a,0x3a,0x52,0x61,0x79,0x0};
	.global .align 1 .b8 _ZN21rti_internal_typename12prd_radianceE[20] = {0x50,0x65,0x72,0x52,0x61,0x79,0x44,0x61,0x74,0x61,0x5f,0x72,0x61,0x64,0x69,0x61,0x6e,0x63,0x65,0x0};
	.global .align 1 .b8 _ZN21rti_internal_semantic16background_lightE[1] = {0x0};
	.global .align 1 .b8 _ZN21rti_internal_semantic15background_darkE[1] = {0x0};
	.global .align 1 .b8 _ZN21rti_internal_semantic2upE[1] = {0x0};
	.global .align 1 .b8 _ZN21rti_internal_semantic3rayE[13] = {0x72,0x74,0x43,0x75,0x72,0x72,0x65,0x6e,0x74,0x52,0x61,0x79,0x0};
	.global .align 1 .b8 _ZN21rti_internal_semantic12prd_radianceE[10] = {0x72,0x74,0x50,0x61,0x79,0x6c,0x6f,0x61,0x64,0x0};
	.global .align 1 .b8 _ZN23rti_internal_annotation16background_lightE[1] = {0x0};
	.global .align 1 .b8 _ZN23rti_internal_annotation15background_darkE[1] = {0x0};
	.global .align 1 .b8 _ZN23rti_internal_annotation2upE[1] = {0x0};
	.global .align 1 .b8 _ZN23rti_internal_annotation3rayE[1] = {0x0};
	.global .align 1 .b8 _ZN23rti_internal_annotation12prd_radianceE[1] = {0x0};



// ===== COMPILED SASS (sm_100) =====

	.target	sm_100

	.elftype	@"ET_EXEC"


//--------------------- .note.nv.tkinfo           --------------------------
	.section	.note.nv.tkinfo,"",@"SHT_NOTE"
	.sectionflags	@"SHF_NOTE_NV_TKINFO"
	.tkinfo
        /*0018*/ 	.word	0x00000002
        /*0030*/ 	.string	""
        /*0030*/ 	.string	"ptxas"
        /*0030*/ 	.string	"Cuda compilation tools, release 13.0, V13.0.88"
        /*0030*/ 	.string	"Build cuda_13.0.r13.0/compiler.36424714_0"
        /*0030*/ 	.string	"-arch sm_100 "



//--------------------- .note.nv.cuinfo           --------------------------
	.section	.note.nv.cuinfo,"",@"SHT_NOTE"
	.sectionflags	@"SHF_NOTE_NV_CUINFO"
        /*0018*/ 	.short	0x0002
        /*001a*/ 	.short	0x000a
        /*001c*/ 	.short	0x0082
	.zero		2


//--------------------- .nv.info                  --------------------------
	.section	.nv.info,"",@"SHT_CUDA_INFO"
	.align	4


	//----- nvinfo : EIATTR_REGCOUNT
	.align		4
        /*0000*/ 	.byte	0x04, 0x2f
        /*0002*/ 	.short	(.L_50 - .L_49)
	.align		4
.L_49:
        /*0004*/ 	.word	index@(_Z4missv)
        /*0008*/ 	.word	0x00000016


	//----- nvinfo : EIATTR_FRAME_SIZE
	.align		4
.L_50:
        /*000c*/ 	.byte	0x04, 0x11
        /*000e*/ 	.short	(.L_52 - .L_51)
	.align		4
.L_51:
        /*0010*/ 	.word	index@(_Z4missv)
        /*0014*/ 	.word	0x00000000


	//----- nvinfo : EIATTR_MIN_STACK_SIZE
	.align		4
.L_52:
        /*0018*/ 	.byte	0x04, 0x12
        /*001a*/ 	.short	(.L_54 - .L_53)
	.align		4
.L_53:
        /*001c*/ 	.word	index@(_Z4missv)
        /*0020*/ 	.word	0x00000000
.L_54:


//--------------------- .nv.compat                --------------------------
	.section	.nv.compat,"",@"SHT_CUDA_COMPAT_INFO"
	.align	4
        /*0000*/ 	.byte	0x02, 0x09, 0x00, 0x00, 0x02, 0x02, 0x01, 0x00, 0x02, 0x05, 0x05, 0x00, 0x03, 0x07, 0x01, 0x01
        /*0010*/ 	.byte	0x02, 0x03, 0x00, 0x00, 0x02, 0x06, 0x01, 0x00, 0x04, 0x0b, 0x08, 0x00, 0x09, 0x00, 0x00, 0x00
        /*0020*/ 	.byte	0x00, 0x00, 0x00, 0x00


//--------------------- .nv.info._Z4missv         --------------------------
	.section	.nv.info._Z4missv,"",@"SHT_CUDA_INFO"
	.sectionflags	@""
	.align	4


	//----- nvinfo : EIATTR_CUDA_API_VERSION
	.align		4
        /*0000*/ 	.byte	0x04, 0x37
        /*0002*/ 	.short	(.L_56 - .L_55)
.L_55:
        /*0004*/ 	.word	0x00000082


	//----- nvinfo : EIATTR_SPARSE_MMA_MASK
	.align		4
.L_56:
        /*0008*/ 	.byte	0x03, 0x50
        /*000a*/ 	.short	0x0000


	//----- nvinfo : EIATTR_MAXREG_COUNT
	.align		4
        /*000c*/ 	.byte	0x03, 0x1b
        /*000e*/ 	.short	0x00ff


	//----- nvinfo : EIATTR_MERCURY_ISA_VERSION
	.align		4
        /*0010*/ 	.byte	0x03, 0x5f
        /*0012*/ 	.short	0x0101


	//----- nvinfo : EIATTR_UNUSED_LOAD_BYTE_OFFSET
	.align		4
        /*0014*/ 	.byte	0x04, 0x44
        /*0016*/ 	.short	(.L_58 - .L_57)


	//   ....[0]....
.L_57:
        /*0018*/ 	.word	0x00000060
        /*001c*/ 	.word	0x00000fff


	//   ....[1]....
        /*0020*/ 	.word	0x00000090
        /*0024*/ 	.word	0x00000fff


	//   ....[2]....
        /*0028*/ 	.word	0x000000a0
        /*002c*/ 	.word	0x00000fff


	//----- nvinfo : EIATTR_VRC_CTA_INIT_COUNT
	.align		4
.L_58:
        /*0030*/ 	.byte	0x02, 0x4a
	.zero		1
	.zero		1


	//----- nvinfo : EIATTR_EXIT_INSTR_OFFSETS
	.align		4
        /*0034*/ 	.byte	0x04, 0x1c
        /*0036*/ 	.short	(.L_60 - .L_59)


	//   ....[0]....
.L_59:
        /*0038*/ 	.word	0x00000180


	//----- nvinfo : EIATTR_SW_WAR
	.align		4
.L_60:
        /*003c*/ 	.byte	0x04, 0x36
        /*003e*/ 	.short	(.L_62 - .L_61)
.L_61:
        /*0040*/ 	.word	0x00000008
.L_62:


//--------------------- .nv.callgraph             --------------------------
	.section	.nv.callgraph,"",@"SHT_CUDA_CALLGRAPH"
	.align	4
	.sectionentsize	8
	.align		4
        /*0000*/ 	.word	0x00000000
	.align		4
        /*0004*/ 	.word	0xffffffff
	.align		4
        /*0008*/ 	.word	0x00000000
	.align		4
        /*000c*/ 	.word	0xfffffffe
	.align		4
        /*0010*/ 	.word	0x00000000
	.align		4
        /*0014*/ 	.word	0xfffffffd
	.align		4
        /*0018*/ 	.word	0x00000000
	.align		4
        /*001c*/ 	.word	0xfffffffc


//--------------------- .nv.constant4             --------------------------
	.section	.nv.constant4,"a",@progbits
	.align	8
	.align		8
.nv.constant4:
        /*0000*/ 	.dword	background_light
	.align		8
        /*0008*/ 	.dword	background_dark
	.align		8
        /*0010*/ 	.dword	up
	.align		8
        /*0018*/ 	.dword	ray
	.align		8
        /*0020*/ 	.dword	prd_radiance
	.align		8
        /*0028*/ 	.dword	_ZN21rti_internal_register20reg_bitness_detectorE
	.align		8
        /*0030*/ 	.dword	_ZN21rti_internal_register24reg_exception_64_detail0E
	.align		8
        /*0038*/ 	.dword	_ZN21rti_internal_register24reg_exception_64_detail1E
	.align		8
        /*0040*/ 	.dword	_ZN21rti_internal_register24reg_exception_64_detail2E
	.align		8
        /*0048*/ 	.dword	_ZN21rti_internal_register24reg_exception_64_detail3E
	.align		8
        /*0050*/ 	.dword	_ZN21rti_internal_register24reg_exception_64_detail4E
	.align		8
        /*0058*/ 	.dword	_ZN21rti_internal_register24reg_exception_64_detail5E
	.align		8
        /*0060*/ 	.dword	_ZN21rti_internal_register24reg_exception_64_detail6E
	.align		8
        /*0068*/ 	.dword	_ZN21rti_internal_register24reg_exception_64_detail7E
	.align		8
        /*0070*/ 	.dword	_ZN21rti_internal_register24reg_exception_64_detail8E
	.align		8
        /*0078*/ 	.dword	_ZN21rti_internal_register24reg_exception_64_detail9E
	.align		8
        /*0080*/ 	.dword	_ZN21rti_internal_register21reg_exception_detail0E
	.align		8
        /*0088*/ 	.dword	_ZN21rti_internal_register21reg_exception_detail1E
	.align		8
        /*0090*/ 	.dword	_ZN21rti_internal_register21reg_exception_detail2E
	.align		8
        /*0098*/ 	.dword	_ZN21rti_internal_register21reg_exception_detail3E
	.align		8
        /*00a0*/ 	.dword	_ZN21rti_internal_register21reg_exception_detail4E
	.align		8
        /*00a8*/ 	.dword	_ZN21rti_internal_register21reg_exception_detail5E
	.align		8
        /*00b0*/ 	.dword	_ZN21rti_internal_register21reg_exception_detail6E
	.align		8
        /*00b8*/ 	.dword	_ZN21rti_internal_register21reg_exception_detail7E
	.align		8
        /*00c0*/ 	.dword	_ZN21rti_internal_register21reg_exception_detail8E
	.align		8
        /*00c8*/ 	.dword	_ZN21rti_internal_register21reg_exception_detail9E
	.align		8
        /*00d0*/ 	.dword	_ZN21rti_internal_register14reg_rayIndex_xE
	.align		8
        /*00d8*/ 	.dword	_ZN21rti_internal_register14reg_rayIndex_yE
	.align		8
        /*00e0*/ 	.dword	_ZN21rti_internal_register14reg_rayIndex_zE
	.align		8
        /*00e8*/ 	.dword	_ZN21rti_internal_typeinfo16background_lightE
	.align		8
        /*00f0*/ 	.dword	_ZN21rti_internal_typeinfo15background_darkE
	.align		8
        /*00f8*/ 	.dword	_ZN21rti_internal_typeinfo2upE
	.align		8
        /*0100*/ 	.dword	_ZN21rti_internal_typeinfo3rayE
	.align		8
        /*0108*/ 	.dword	_ZN21rti_internal_typeinfo12prd_radianceE
	.align		8
        /*0110*/ 	.dword	_ZN21rti_internal_typename16background_lightE
	.align		8
        /*0118*/ 	.dword	_ZN21rti_internal_typename15background_darkE
	.align		8
        /*0120*/ 	.dword	_ZN21rti_internal_typename2upE
	.align		8
        /*0128*/ 	.dword	_ZN21rti_internal_typename3rayE
	.align		8
        /*0130*/ 	.dword	_ZN21rti_internal_typename12prd_radianceE
	.align		8
        /*0138*/ 	.dword	_ZN21rti_internal_semantic16background_lightE
	.align		8
        /*0140*/ 	.dword	_ZN21rti_internal_semantic15background_darkE
	.align		8
        /*0148*/ 	.dword	_ZN21rti_internal_semantic2upE
	.align		8
        /*0150*/ 	.dword	_ZN21rti_internal_semantic3rayE
	.align		8
        /*0158*/ 	.dword	_ZN21rti_internal_semantic12prd_radianceE
	.align		8
        /*0160*/ 	.dword	_ZN23rti_internal_annotation16background_lightE
	.align		8
        /*0168*/ 	.dword	_ZN23rti_internal_annotation15background_darkE
	.align		8
        /*0170*/ 	.dword	_ZN23rti_internal_annotation2upE
	.align		8
        /*0178*/ 	.dword	_ZN23rti_internal_annotation3rayE
	.align		8
        /*0180*/ 	.dword	_ZN23rti_internal_annotation12prd_radianceE


//--------------------- .text._Z4missv            --------------------------
	.section	.text._Z4missv,"ax",@progbits
	.align	128
.text._Z4missv:
        .type           _Z4missv,@function
        .size           _Z4missv,(.L_x_1 - _Z4missv)
        .other          _Z4missv,@"STO_CUDA_ENTRY STV_DEFAULT"
_Z4missv:
[----:B------:R-:W-:Y:S08]  /*0000*/  LDC R1, c[0x0][0x37c] ;  /* 0x0000df00ff017b82 */ /* 0x000ff00000000800 */
[----:B------:R-:W0:Y:S01]  /*0010*/  LDC.64 R4, c[0x4][0x10] ;  /* 0x01000400ff047b82 */ /* 0x000e220000000a00 */
[----:B------:R-:W0:Y:S07]  /*0020*/  LDCU.64 UR4, c[0x0][0x358] ;  /* 0x00006b00ff0477ac */ /* 0x000e2e0008000a00 */
[----:B------:R-:W1:Y:S08]  /*0030*/  LDC.64 R16, c[0x4][0x18] ;  /* 0x01000600ff107b82 */ /* 0x000e700000000a00 */
[----:B------:R-:W2:Y:S08]  /*0040*/  LDC.64 R8, c[0x4][RZ] ;  /* 0x01000000ff087b82 */ /* 0x000eb00000000a00 */
[----:B------:R-:W3:Y:S01]  /*0050*/  LDC.64 R12, c[0x4][0x8] ;  /* 0x01000200ff0c7b82 */ /* 0x000ee20000000a00 */
[----:B0-----:R-:W4:Y:S04]  /*0060*/  LDG.E.128 R4, desc[UR4][R4.64] ;  /* 0x0000000404047981 */ /* 0x001f28000c1e1d00 */
[----:B-1----:R-:W4:Y:S04]  /*0070*/  LDG.E.64 R18, desc[UR4][R16.64+0x10] ;  /* 0x0000100410127981 */ /* 0x002f28000c1e1b00 */
[----:B------:R-:W5:Y:S04]  /*0080*/  LDG.E R0, desc[UR4][R16.64+0xc] ;  /* 0x00000c0410007981 */ /* 0x000f68000c1e1900 */
[----:B--2---:R-:W2:Y:S04]  /*0090*/  LDG.E.128 R8, desc[UR4][R8.64] ;  /* 0x0000000408087981 */ /* 0x004ea8000c1e1d00 */
[----:B---3--:R-:W2:Y:S01]  /*00a0*/  LDG.E.128 R12, desc[UR4][R12.64] ;  /* 0x000000040c0c7981 */ /* 0x008ea2000c1e1d00 */
[----:B------:R-:W0:Y:S01]  /*00b0*/  LDC.64 R2, c[0x4][0x20] ;  /* 0x01000800ff027b82 */ /* 0x000e220000000a00 */
[----:B----4-:R-:W-:-:S04]  /*00c0*/  FMUL.FTZ R7, R5, R18 ;  /* 0x0000001205077220 */ /* 0x010fc80000410000 */
[----:B-----5:R-:W-:-:S04]  /*00d0*/  FFMA.FTZ R7, R4, R0, R7 ;  /* 0x0000000004077223 */ /* 0x020fc80000010007 */
[----:B------:R-:W-:-:S05]  /*00e0*/  FFMA.FTZ R6, R6, R19, R7 ;  /* 0x0000001306067223 */ /* 0x000fca0000010007 */
[----:B------:R-:W-:Y:S01]  /*00f0*/  FMNMX.FTZ R7, RZ, R6, !PT ;  /* 0x00000006ff077209 */ /* 0x000fe20007810000 */
[----:B--2---:R-:W-:Y:S01]  /*0100*/  FADD.FTZ R0, -R8, R12 ;  /* 0x0000000c08007221 */ /* 0x004fe20000010100 */
[----:B------:R-:W-:Y:S01]  /*0110*/  FADD.FTZ R6, -R9, R13 ;  /* 0x0000000d09067221 */ /* 0x000fe20000010100 */
[----:B------:R-:W-:Y:S02]  /*0120*/  FADD.FTZ R11, -R10, R14 ;  /* 0x0000000e0a0b7221 */ /* 0x000fe40000010100 */
[C---:B------:R-:W-:Y:S01]  /*0130*/  FFMA.FTZ R4, R7.reuse, R0, R8 ;  /* 0x0000000007047223 */ /* 0x040fe20000010008 */
[C---:B------:R-:W-:Y:S01]  /*0140*/  FFMA.FTZ R5, R7.reuse, R6, R9 ;  /* 0x0000000607057223 */ /* 0x040fe20000010009 */
[----:B------:R-:W-:-:S04]  /*0150*/  FFMA.FTZ R11, R7, R11, R10 ;  /* 0x0000000b070b7223 */ /* 0x000fc8000001000a */
[----:B0-----:R-:W-:Y:S04]  /*0160*/  STG.E.64 desc[UR4][R2.64], R4 ;  /* 0x0000000402007986 */ /* 0x001fe8000c101b04 */
[----:B------:R-:W-:Y:S01]  /*0170*/  STG.E desc[UR4][R2.64+0x8], R11 ;  /* 0x0000080b02007986 */ /* 0x000fe2000c101904 */
[----:B------:R-:W-:Y:S05]  /*0180*/  EXIT ;  /* 0x000000000000794d */ /* 0x000fea0003800000 */
.L_x_0:
[----:B------:R-:W-:-:S00]  /*0190*/  BRA `(.L_x_0) ;  /* 0xfffffffc00fc7947 */ /* 0x000fc0000383ffff */
[----:B------:R-:W-:-:S00]  /*01a0*/  NOP ;  /* 0x0000000000007918 */ /* 0x000fc00000000000 */
        /* <DEDUP_REMOVED lines=13> */
.L_x_1:


//--------------------- .nv.global.init           --------------------------
	.section	.nv.global.init,"aw",@progbits
	.align	4
.nv.global.init:
	.type		_ZN21rti_internal_typeinfo2upE,@object
	.size		_ZN21rti_internal_typeinfo2upE,(_ZN21rti_internal_typeinfo16background_lightE - _ZN21rti_internal_typeinfo2upE)
_ZN21rti_internal_typeinfo2upE:
        /*0000*/ 	.byte	0x52, 0x61, 0x79, 0x00, 0x0c, 0x00, 0x00, 0x00
	.type		_ZN21rti_internal_typeinfo16background_lightE,@object
	.size		_ZN21rti_internal_typeinfo16background_lightE,(_ZN21rti_internal_typeinfo12prd_radianceE - _ZN21rti_internal_typeinfo16background_lightE)
_ZN21rti_internal_typeinfo16background_lightE:
        /*0008*/ 	.byte	0x52, 0x61, 0x79, 0x00, 0x0c, 0x00, 0x00, 0x00
	.type		_ZN21rti_internal_typeinfo12prd_radianceE,@object
	.size		_ZN21rti_internal_typeinfo12prd_radianceE,(_ZN21rti_internal_typeinfo3rayE - _ZN21rti_internal_typeinfo12prd_radianceE)
_ZN21rti_internal_typeinfo12prd_radianceE:
        /*0010*/ 	.byte	0x52, 0x61, 0x79, 0x00, 0x14, 0x00, 0x00, 0x00
	.type		_ZN21rti_internal_typeinfo3rayE,@object
	.size		_ZN21rti_internal_typeinfo3rayE,(_ZN21rti_internal_typeinfo15background_darkE - _ZN21rti_internal_typeinfo3rayE)
_ZN21rti_internal_typeinfo3rayE:
        /*0018*/ 	.byte	0x52, 0x61, 0x79, 0x00, 0x24, 0x00, 0x00, 0x00
	.type		_ZN21rti_internal_typeinfo15background_darkE,@object
	.size		_ZN21rti_internal_typeinfo15background_darkE,(_ZN23rti_internal_annotation3rayE - _ZN21rti_internal_typeinfo15background_darkE)
_ZN21rti_internal_typeinfo15background_darkE:
        /*0020*/ 	.byte	0x52, 0x61, 0x79, 0x00, 0x0c, 0x00, 0x00, 0x00
	.type		_ZN23rti_internal_annotation3rayE,@object
	.size		_ZN23rti_internal_annotation3rayE,(_ZN21rti_internal_semantic16background_lightE - _ZN23rti_internal_annotation3rayE)
_ZN23rti_internal_annotation3rayE:
	.zero		1
	.type		_ZN21rti_internal_semantic16background_lightE,@object
	.size		_ZN21rti_internal_semantic16background_lightE,(_ZN23rti_internal_annotation15background_darkE - _ZN21rti_internal_semantic16background_lightE)
_ZN21rti_internal_semantic16background_lightE:
	.zero		1
	.type		_ZN23rti_internal_annotation15background_darkE,@object
	.size		_ZN23rti_internal_annotation15background_darkE,(_ZN21rti_internal_semantic2upE - _ZN23rti_internal_annotation15background_darkE)
_ZN23rti_internal_annotation15background_darkE:
	.zero		1
	.type		_ZN21rti_internal_semantic2upE,@object
	.size		_ZN21rti_internal_semantic2upE,(_ZN23rti_internal_annotation12prd_radianceE - _ZN21rti_internal_semantic2upE)
_ZN21rti_internal_semantic2upE:
	.zero		1
	.type		_ZN23rti_internal_annotation12prd_radianceE,@object
	.size		_ZN23rti_internal_annotation12prd_radianceE,(_ZN21rti_internal_semantic15background_darkE - _ZN23rti_internal_annotation12prd_radianceE)
_ZN23rti_internal_annotation12prd_radianceE:
	.zero		1
	.type		_ZN21rti_internal_semantic15background_darkE,@object
	.size		_ZN21rti_internal_semantic15background_darkE,(_ZN23rti_internal_annotation16background_lightE - _ZN21rti_internal_semantic15background_darkE)
_ZN21rti_internal_semantic15background_darkE:
	.zero		1
	.type		_ZN23rti_internal_annotation16background_lightE,@object
	.size		_ZN23rti_internal_annotation16background_lightE,(_ZN23rti_internal_annotation2upE - _ZN23rti_internal_annotation16background_lightE)
_ZN23rti_internal_annotation16background_lightE:
	.zero		1
	.type		_ZN23rti_internal_annotation2upE,@object
	.size		_ZN23rti_internal_annotation2upE,(_ZN21rti_internal_typename15background_darkE - _ZN23rti_internal_annotation2upE)
_ZN23rti_internal_annotation2upE:
	.zero		1
	.type		_ZN21rti_internal_typename15background_darkE,@object
	.size		_ZN21rti_internal_typename15background_darkE,(_ZN21rti_internal_typename2upE - _ZN21rti_internal_typename15background_darkE)
_ZN21rti_internal_typename15background_darkE:
        /*0030*/ 	.byte	0x66, 0x6c, 0x6f, 0x61, 0x74, 0x33, 0x00
	.type		_ZN21rti_internal_typename2upE,@object
	.size		_ZN21rti_internal_typename2upE,(_ZN21rti_internal_typename16background_lightE - _ZN21rti_internal_typename2upE)
_ZN21rti_internal_typename2upE:
        /*0037*/ 	.byte	0x66, 0x6c, 0x6f, 0x61, 0x74, 0x33, 0x00
	.type		_ZN21rti_internal_typename16background_lightE,@object
	.size		_ZN21rti_internal_typename16background_lightE,(_ZN21rti_internal_semantic12prd_radianceE - _ZN21rti_internal_typename16background_lightE)
_ZN21rti_internal_typename16background_lightE:
        /*003e*/ 	.byte	0x66, 0x6c, 0x6f, 0x61, 0x74, 0x33, 0x00
	.type		_ZN21rti_internal_semantic12prd_radianceE,@object
	.size		_ZN21rti_internal_semantic12prd_radianceE,(_ZN21rti_internal_typename3rayE - _ZN21rti_internal_semantic12prd_radianceE)
_ZN21rti_internal_semantic12prd_radianceE:
        /*0045*/ 	.byte	0x72, 0x74, 0x50, 0x61, 0x79, 0x6c, 0x6f, 0x61, 0x64, 0x00
	.type		_ZN21rti_internal_typename3rayE,@object
	.size		_ZN21rti_internal_typename3rayE,(_ZN21rti_internal_semantic3rayE - _ZN21rti_internal_typename3rayE)
_ZN21rti_internal_typename3rayE:
        /*004f*/ 	.byte	0x6f, 0x70, 0x74, 0x69, 0x78, 0x3a, 0x3a, 0x52, 0x61, 0x79, 0x00
	.type		_ZN21rti_internal_semantic3rayE,@object
	.size		_ZN21rti_internal_semantic3rayE,(_ZN21rti_internal_typename12prd_radianceE - _ZN21rti_internal_semantic3rayE)
_ZN21rti_internal_semantic3rayE:
        /*005a*/ 	.byte	0x72, 0x74, 0x43, 0x75, 0x72, 0x72, 0x65, 0x6e, 0x74, 0x52, 0x61, 0x79, 0x00
	.type		_ZN21rti_internal_typename12prd_radianceE,@object
	.size		_ZN21rti_internal_typename12prd_radianceE,(.L_38 - _ZN21rti_internal_typename12prd_radianceE)
_ZN21rti_internal_typename12prd_radianceE:
        /*0067*/ 	.byte	0x50, 0x65, 0x72, 0x52, 0x61, 0x79, 0x44, 0x61, 0x74, 0x61, 0x5f, 0x72, 0x61, 0x64, 0x69, 0x61
        /*0077*/ 	.byte	0x6e, 0x63, 0x65, 0x00
.L_38:


//--------------------- .nv.shared.reserved.0     --------------------------
	.section	.nv.shared.reserved.0,"aw",@nobits
	.weak		__nv_reservedSMEM_offset_0_alias
	.size		__nv_reservedSMEM_offset_0_alias, 0, 64
	.other		__nv_reservedSMEM_offset_0_alias,@"STO_CUDA_RESERVED_SHARED STV_DEFAULT"
__nv_reservedSMEM_offset_0_alias:
	.zero		0
	.zero		64


//--------------------- .nv.global                --------------------------
	.section	.nv.global,"aw",@nobits
	.align	16
.nv.global:
	.type		background_light,@object
	.size		background_light,(.L_0 - background_light)
background_light:
	.zero		12
.L_0:
	.zero		4
	.type		up,@object
	.size		up,(.L_2 - up)
up:
	.zero		12
.L_2:
	.zero		4
	.type		background_dark,@object
	.size		background_dark,(.L_1 - background_dark)
background_dark:
	.zero		12
.L_1:
	.zero		4
	.type		prd_radiance,@object
	.size		prd_radiance,(.L_4 - prd_radiance)
prd_radiance:
	.zero		20
.L_4:
	.zero		12
	.type		ray,@object
	.size		ray,(.L_3 - ray)
ray:
	.zero		36
.L_3:
	.zero		4
	.type		_ZN21rti_internal_register24reg_exception_64_detail2E,@object
	.size		_ZN21rti_internal_register24reg_exception_64_detail2E,(_ZN21rti_internal_register24reg_exception_64_detail6E - _ZN21rti_internal_register24reg_exception_64_detail2E)
_ZN21rti_internal_register24reg_exception_64_detail2E:
	.zero		8
	.type		_ZN21rti_internal_register24reg_exception_64_detail6E,@object
	.size		_ZN21rti_internal_register24reg_exception_64_detail6E,(_ZN21rti_internal_register24reg_exception_64_detail4E - _ZN21rti_internal_register24reg_exception_64_detail6E)
_ZN21rti_internal_register24reg_exception_64_detail6E:
	.zero		8
	.type		_ZN21rti_internal_register24reg_exception_64_detail4E,@object
	.size		_ZN21rti_internal_register24reg_exception_64_detail4E,(_ZN21rti_internal_register24reg_exception_64_detail0E - _ZN21rti_internal_register24reg_exception_64_detail4E)
_ZN21rti_internal_register24reg_exception_64_detail4E:
	.zero		8
	.type		_ZN21rti_internal_register24reg_exception_64_detail0E,@object
	.size		_ZN21rti_internal_register24reg_exception_64_detail0E,(_ZN21rti_internal_register24reg_exception_64_detail8E - _ZN21rti_internal_register24reg_exception_64_detail0E)
_ZN21rti_internal_register24reg_exception_64_detail0E:
	.zero		8
	.type		_ZN21rti_internal_register24reg_exception_64_detail8E,@object
	.size		_ZN21rti_internal_register24reg_exception_64_detail8E,(_ZN21rti_internal_register24reg_exception_64_detail5E - _ZN21rti_internal_register24reg_exception_64_detail8E)
_ZN21rti_internal_register24reg_exception_64_detail8E:
	.zero		8
	.type		_ZN21rti_internal_register24reg_exception_64_detail5E,@object
	.size		_ZN21rti_internal_register24reg_exception_64_detail5E,(_ZN21rti_internal_register24reg_exception_64_detail1E - _ZN21rti_internal_register24reg_exception_64_detail5E)
_ZN21rti_internal_register24reg_exception_64_detail5E:
	.zero		8
	.type		_ZN21rti_internal_register24reg_exception_64_detail1E,@object
	.size		_ZN21rti_internal_register24reg_exception_64_detail1E,(_ZN21rti_internal_register24reg_exception_64_detail9E - _ZN21rti_internal_register24reg_exception_64_detail1E)
_ZN21rti_internal_register24reg_exception_64_detail1E:
	.zero		8
	.type		_ZN21rti_internal_register24reg_exception_64_detail9E,@object
	.size		_ZN21rti_internal_register24reg_exception_64_detail9E,(_ZN21rti_internal_register24reg_exception_64_detail3E - _ZN21rti_internal_register24reg_exception_64_detail9E)
_ZN21rti_internal_register24reg_exception_64_detail9E:
	.zero		8
	.type		_ZN21rti_internal_register24reg_exception_64_detail3E,@object
	.size		_ZN21rti_internal_register24reg_exception_64_detail3E,(_ZN21rti_internal_register24reg_exception_64_detail7E - _ZN21rti_internal_register24reg_exception_64_detail3E)
_ZN21rti_internal_register24reg_exception_64_detail3E:
	.zero		8
	.type		_ZN21rti_internal_register24reg_exception_64_detail7E,@object
	.size		_ZN21rti_internal_register24reg_exception_64_detail7E,(_ZN21rti_internal_register21reg_exception_detail8E - _ZN21rti_internal_register24reg_exception_64_detail7E)
_ZN21rti_internal_register24reg_exception_64_detail7E:
	.zero		8
	.type		_ZN21rti_internal_register21reg_exception_detail8E,@object
	.size		_ZN21rti_internal_register21reg_exception_detail8E,(_ZN21rti_internal_register21reg_exception_detail0E - _ZN21rti_internal_register21reg_exception_detail8E)
_ZN21rti_internal_register21reg_exception_detail8E:
	.zero		4
	.type		_ZN21rti_internal_register21reg_exception_detail0E,@object
	.size		_ZN21rti_internal_register21reg_exception_detail0E,(_ZN21rti_internal_register14reg_rayIndex_zE - _ZN21rti_internal_register21reg_exception_detail0E)
_ZN21rti_internal_register21reg_exception_detail0E:
	.zero		4
	.type		_ZN21rti_internal_register14reg_rayIndex_zE,@object
	.size		_ZN21rti_internal_register14reg_rayIndex_zE,(_ZN21rti_internal_register21reg_exception_detail4E - _ZN21rti_internal_register14reg_rayIndex_zE)
_ZN21rti_internal_register14reg_rayIndex_zE:
	.zero		4
	.type		_ZN21rti_internal_register21reg_exception_detail4E,@object
	.size		_ZN21rti_internal_register21reg_exception_detail4E,(_ZN21rti_internal_register14reg_rayIndex_xE - _ZN21rti_internal_register21reg_exception_detail4E)
_ZN21rti_internal_register21reg_exception_detail4E:
	.zero		4
	.type		_ZN21rti_internal_register14reg_rayIndex_xE,@object
	.size		_ZN21rti_internal_register14reg_rayIndex_xE,(_ZN21rti_internal_register21reg_exception_detail2E - _ZN21rti_internal_register14reg_rayIndex_xE)
_ZN21rti_internal_register14reg_rayIndex_xE:
	.zero		4
	.type		_ZN21rti_internal_register21reg_exception_detail2E,@object
	.size		_ZN21rti_internal_register21reg_exception_detail2E,(_ZN21rti_internal_register21reg_exception_detail6E - _ZN21rti_internal_register21reg_exception_detail2E)
_ZN21rti_internal_register21reg_exception_detail2E:
	.zero		4
	.type		_ZN21rti_internal_register21reg_exception_detail6E,@object
	.size		_ZN21rti_internal_register21reg_exception_detail6E,(_ZN21rti_internal_register14reg_rayIndex_yE - _ZN21rti_internal_register21reg_exception_detail6E)
_ZN21rti_internal_register21reg_exception_detail6E:
	.zero		4
	.type		_ZN21rti_internal_register14reg_rayIndex_yE,@object
	.size		_ZN21rti_internal_register14reg_rayIndex_yE,(_ZN21rti_internal_register21reg_exception_detail3E - _ZN21rti_internal_register14reg_rayIndex_yE)
_ZN21rti_internal_register14reg_rayIndex_yE:
	.zero		4
	.type		_ZN21rti_internal_register21reg_exception_detail3E,@object
	.size		_ZN21rti_internal_register21reg_exception_detail3E,(_ZN21rti_internal_register21reg_exception_detail7E - _ZN21rti_internal_register21reg_exception_detail3E)
_ZN21rti_internal_register21reg_exception_detail3E:
	.zero		4
	.type		_ZN21rti_internal_register21reg_exception_detail7E,@object
	.size		_ZN21rti_internal_register21reg_exception_detail7E,(_ZN21rti_internal_register21reg_exception_detail9E - _ZN21rti_internal_register21reg_exception_detail7E)
_ZN21rti_internal_register21reg_exception_detail7E:
	.zero		4
	.type		_ZN21rti_internal_register21reg_exception_detail9E,@object
	.size		_ZN21rti_internal_register21reg_exception_detail9E,(_ZN21rti_internal_register21reg_exception_detail1E - _ZN21rti_internal_register21reg_exception_detail9E)
_ZN21rti_internal_register21reg_exception_detail9E:
	.zero		4
	.type		_ZN21rti_internal_register21reg_exception_detail1E,@object
	.size		_ZN21rti_internal_register21reg_exception_detail1E,(_ZN21rti_internal_register20reg_bitness_detectorE - _ZN21rti_internal_register21reg_exception_detail1E)
_ZN21rti_internal_register21reg_exception_detail1E:
	.zero		4
	.type		_ZN21rti_internal_register20reg_bitness_detectorE,@object
	.size		_ZN21rti_internal_register20reg_bitness_detectorE,(_ZN21rti_internal_register21reg_exception_detail5E - _ZN21rti_internal_register20reg_bitness_detectorE)
_ZN21rti_internal_register20reg_bitness_detectorE:
	.zero		4
	.type		_ZN21rti_internal_register21reg_exception_detail5E,@object
	.size		_ZN21rti_internal_register21reg_exception_detail5E,(.L_21 - _ZN21rti_internal_register21reg_exception_detail5E)
_ZN21rti_internal_register21reg_exception_detail5E:
	.zero		4
.L_21:


//--------------------- .nv.constant0._Z4missv    --------------------------
	.section	.nv.constant0._Z4missv,"a",@progbits
	.sectionflags	@""
	.align	4
.nv.constant0._Z4missv:
	.zero		896


//--------------------- SYMBOLS --------------------------

	.type		.nv.reservedSmem.offset0,@object
	.size		.nv.reservedSmem.offset0,0x4
